//
// Generated by NVIDIA NVVM Compiler
//
// Compiler Build ID: CL-36424714
// Cuda compilation tools, release 13.0, V13.0.88
// Based on NVVM 20.0.0
//

.version 9.0
.target sm_100
.address_size 64

	// .globl	_Z13Device_Kernelv
.extern .func  (.param .b32 func_retval0) vprintf
(
	.param .b64 vprintf_param_0,
	.param .b64 vprintf_param_1
)
;
.global .align 1 .b8 $str[133] = {68, 101, 118, 105, 99, 101, 32, 40, 105, 120, 44, 32, 105, 121, 41, 32, 61, 32, 40, 37, 100, 44, 32, 37, 100, 41, 32, 58, 32, 116, 104, 114, 101, 97, 100, 73, 100, 120, 46, 120, 32, 61, 32, 37, 100, 44, 32, 98, 108, 111, 99, 107, 73, 100, 120, 46, 120, 32, 61, 32, 37, 100, 44, 32, 98, 108, 111, 99, 107, 68, 105, 109, 46, 120, 32, 61, 32, 37, 100, 44, 32, 116, 104, 114, 101, 97, 100, 73, 100, 120, 46, 121, 32, 61, 32, 37, 100, 44, 32, 98, 108, 111, 99, 107, 73, 100, 120, 46, 121, 32, 61, 32, 37, 100, 44, 32, 98, 108, 111, 99, 107, 68, 105, 109, 46, 121, 32, 61, 32, 37, 100, 10};

.visible .entry _Z13Device_Kernelv()
{
	.local .align 16 .b8 	__local_depot0[32];
	.reg .b64 	%SP;
	.reg .b64 	%SPL;
	.reg .b32 	%r<11>;
	.reg .b64 	%rd<5>;

	mov.u64 	%SPL, __local_depot0;
	cvta.local.u64 	%SP, %SPL;
	add.u64 	%rd1, %SP, 0;
	add.u64 	%rd2, %SPL, 0;
	mov.u32 	%r1, %tid.x;
	mov.u32 	%r2, %ctaid.x;
	mov.u32 	%r3, %ntid.x;
	mad.lo.s32 	%r4, %r2, %r3, %r1;
	mov.u32 	%r5, %tid.y;
	mov.u32 	%r6, %ctaid.y;
	mov.u32 	%r7, %ntid.y;
	mad.lo.s32 	%r8, %r6, %r7, %r5;
	st.local.v4.u32 	[%rd2], {%r4, %r8, %r1, %r2};
	st.local.v4.u32 	[%rd2+16], {%r3, %r5, %r6, %r7};
	mov.u64 	%rd3, $str;
	cvta.global.u64 	%rd4, %rd3;
	{ // callseq 0, 0
	.param .b64 param0;
	st.param.b64 	[param0], %rd4;
	.param .b64 param1;
	st.param.b64 	[param1], %rd1;
	.param .b32 retval0;
	call.uni (retval0), 
	vprintf, 
	(
	param0, 
	param1
	);
	ld.param.b32 	%r9, [retval0];
	} // callseq 0
	ret;

}


// ===== COMPILED SASS (sm_100) =====

	.target	sm_100

	.elftype	@"ET_EXEC"


//--------------------- .note.nv.tkinfo           --------------------------
	.section	.note.nv.tkinfo,"",@"SHT_NOTE"
	.sectionflags	@"SHF_NOTE_NV_TKINFO"
	.tkinfo
        /*0018*/ 	.word	0x00000002
        /*0030*/ 	.string	""
        /*0030*/ 	.string	"ptxas"
        /*0030*/ 	.string	"Cuda compilation tools, release 13.0, V13.0.88"
        /*0030*/ 	.string	"Build cuda_13.0.r13.0/compiler.36424714_0"
        /*0030*/ 	.string	"-arch sm_100 -m 64 "



//--------------------- .note.nv.cuinfo           --------------------------
	.section	.note.nv.cuinfo,"",@"SHT_NOTE"
	.sectionflags	@"SHF_NOTE_NV_CUINFO"
        /*0018*/ 	.short	0x0002
        /*001a*/ 	.short	0x0064
        /*001c*/ 	.short	0x0082
	.zero		2


//--------------------- .nv.info                  --------------------------
	.section	.nv.info,"",@"SHT_CUDA_INFO"
	.align	4


	//----- nvinfo : EIATTR_REGCOUNT
	.align		4
        /*0000*/ 	.byte	0x04, 0x2f
        /*0002*/ 	.short	(.L_2 - .L_1)
	.align		4
.L_1:
        /*0004*/ 	.word	index@(_Z13Device_Kernelv)
        /*0008*/ 	.word	0x00000018


	//----- nvinfo : EIATTR_FRAME_SIZE
	.align		4
.L_2:
        /*000c*/ 	.byte	0x04, 0x11
        /*000e*/ 	.short	(.L_4 - .L_3)
	.align		4
.L_3:
        /*0010*/ 	.word	index@(_Z13Device_Kernelv)
        /*0014*/ 	.word	0x00000020


	//----- nvinfo : EIATTR_MIN_STACK_SIZE
	.align		4
.L_4:
        /*0018*/ 	.byte	0x04, 0x12
        /*001a*/ 	.short	(.L_6 - .L_5)
	.align		4
.L_5:
        /*001c*/ 	.word	index@(_Z13Device_Kernelv)
        /*0020*/ 	.word	0x00000020
.L_6:


//--------------------- .nv.compat                --------------------------
	.section	.nv.compat,"",@"SHT_CUDA_COMPAT_INFO"
	.align	4
        /*0000*/ 	.byte	0x02, 0x09, 0x00, 0x00, 0x02, 0x02, 0x01, 0x00, 0x02, 0x05, 0x05, 0x00, 0x03, 0x07, 0x01, 0x01
        /*0010*/ 	.byte	0x02, 0x03, 0x00, 0x00, 0x02, 0x06, 0x01, 0x00, 0x04, 0x0b, 0x08, 0x00, 0x09, 0x00, 0x00, 0x00
        /*0020*/ 	.byte	0x00, 0x00, 0x00, 0x00


//--------------------- .nv.info._Z13Device_Kernelv --------------------------
	.section	.nv.info._Z13Device_Kernelv,"",@"SHT_CUDA_INFO"
	.sectionflags	@""
	.align	4


	//----- nvinfo : EIATTR_CUDA_API_VERSION
	.align		4
        /*0000*/ 	.byte	0x04, 0x37
        /*0002*/ 	.short	(.L_8 - .L_7)
.L_7:
        /*0004*/ 	.word	0x00000082


	//----- nvinfo : EIATTR_SPARSE_MMA_MASK
	.align		4
.L_8:
        /*0008*/ 	.byte	0x03, 0x50
        /*000a*/ 	.short	0x0000


	//----- nvinfo : EIATTR_MAXREG_COUNT
	.align		4
        /*000c*/ 	.byte	0x03, 0x1b
        /*000e*/ 	.short	0x00ff


	//----- nvinfo : EIATTR_EXTERNS
	.align		4
        /*0010*/ 	.byte	0x04, 0x0f
        /*0012*/ 	.short	(.L_10 - .L_9)


	//   ....[0]....
	.align		4
.L_9:
        /*0014*/ 	.word	index@(vprintf)


	//----- nvinfo : EIATTR_MERCURY_ISA_VERSION
	.align		4
.L_10:
        /*0018*/ 	.byte	0x03, 0x5f
        /*001a*/ 	.short	0x0101


	//----- nvinfo : EIATTR_VRC_CTA_INIT_COUNT
	.align		4
        /*001c*/ 	.byte	0x02, 0x4a
	.zero		1
	.zero		1


	//----- nvinfo : EIATTR_SYSCALL_OFFSETS
	.align		4
        /*0020*/ 	.byte	0x04, 0x46
        /*0022*/ 	.short	(.L_12 - .L_11)


	//   ....[0]....
.L_11:
        /*0024*/ 	.word	0x00000160


	//----- nvinfo : EIATTR_EXIT_INSTR_OFFSETS
	.align		4
.L_12:
        /*0028*/ 	.byte	0x04, 0x1c
        /*002a*/ 	.short	(.L_14 - .L_13)


	//   ....[0]....
.L_13:
        /*002c*/ 	.word	0x00000170


	//----- nvinfo : EIATTR_SW_WAR
	.align		4
.L_14:
        /*0030*/ 	.byte	0x04, 0x36
        /*0032*/ 	.short	(.L_16 - .L_15)
.L_15:
        /*0034*/ 	.word	0x00000008
.L_16:


//--------------------- .nv.callgraph             --------------------------
	.section	.nv.callgraph,"",@"SHT_CUDA_CALLGRAPH"
	.align	4
	.sectionentsize	8
	.align		4
        /*0000*/ 	.word	0x00000000
	.align		4
        /*0004*/ 	.word	0xffffffff
	.align		4
        /*0008*/ 	.word	index@(_Z13Device_Kernelv)
	.align		4
        /*000c*/ 	.word	index@(vprintf)
	.align		4
        /*0010*/ 	.word	0x00000000
	.align		4
        /*0014*/ 	.word	0xfffffffe
	.align		4
        /*0018*/ 	.word	0x00000000
	.align		4
        /*001c*/ 	.word	0xfffffffd
	.align		4
        /*0020*/ 	.word	0x00000000
	.align		4
        /*0024*/ 	.word	0xfffffffc


//--------------------- .nv.constant4             --------------------------
	.section	.nv.constant4,"a",@progbits
	.align	8
	.align		8
.nv.constant4:
        /*0000*/ 	.dword	vprintf
	.align		8
        /*0008*/ 	.dword	$str


//--------------------- .text._Z13Device_Kernelv  --------------------------
	.section	.text._Z13Device_Kernelv,"ax",@progbits
	.align	128
        .global         _Z13Device_Kernelv
        .type           _Z13Device_Kernelv,@function
        .size           _Z13Device_Kernelv,(.L_x_2 - _Z13Device_Kernelv)
        .other          _Z13Device_Kernelv,@"STO_CUDA_ENTRY STV_DEFAULT"
_Z13Device_Kernelv:
.text._Z13Device_Kernelv:
[----:B------:R-:W0:Y:S01]  /*0000*/  LDC R1, c[0x0][0x37c] ;  /* 0x0000df00ff017b82 */ /* 0x000e220000000800 */
[----:B------:R-:W1:Y:S01]  /*0010*/  S2R R10, SR_TID.X ;  /* 0x00000000000a7919 */ /* 0x000e620000002100 */
[----:B------:R-:W2:Y:S06]  /*0020*/  LDCU UR5, c[0x0][0x2fc] ;  /* 0x00005f80ff0577ac */ /* 0x000eac0008000800 */
[----:B------:R-:W1:Y:S01]  /*0030*/  LDC R12, c[0x0][0x360] ;  /* 0x0000d800ff0c7b82 */ /* 0x000e620000000800 */
[----:B0-----:R-:W-:Y:S01]  /*0040*/  VIADD R1, R1, 0xffffffe0 ;  /* 0xffffffe001017836 */ /* 0x001fe20000000000 */
[----:B------:R-:W1:Y:S01]  /*0050*/  S2R R11, SR_CTAID.X ;  /* 0x00000000000b7919 */ /* 0x000e620000002500 */
[----:B------:R-:W-:Y:S01]  /*0060*/  MOV R0, 0x0 ;  /* 0x0000000000007802 */ /* 0x000fe20000000f00 */
[----:B------:R-:W0:Y:S01]  /*0070*/  LDCU UR4, c[0x0][0x2f8] ;  /* 0x00005f00ff0477ac */ /* 0x000e220008000800 */
[----:B------:R-:W3:Y:S03]  /*0080*/  S2R R13, SR_TID.Y ;  /* 0x00000000000d7919 */ /* 0x000ee60000002200 */
[----:B------:R-:W3:Y:S01]  /*0090*/  LDC R15, c[0x0][0x364] ;  /* 0x0000d900ff0f7b82 */ /* 0x000ee20000000800 */
[----:B------:R-:W4:Y:S01]  /*00a0*/  LDCU.64 UR6, c[0x4][0x8] ;  /* 0x01000100ff0677ac */ /* 0x000f220008000a00 */
[----:B------:R-:W3:Y:S06]  /*00b0*/  S2R R14, SR_CTAID.Y ;  /* 0x00000000000e7919 */ /* 0x000eec0000002600 */
[----:B------:R5:W5:Y:S01]  /*00c0*/  LDC.64 R2, c[0x4][R0] ;  /* 0x0100000000027b82 */ /* 0x000b620000000a00 */
[----:B0-----:R-:W-:-:S04]  /*00d0*/  IADD3 R6, P0, PT, R1, UR4, RZ ;  /* 0x0000000401067c10 */ /* 0x001fc8000ff1e0ff */
[----:B--2---:R-:W-:Y:S01]  /*00e0*/  IADD3.X R7, PT, PT, RZ, UR5, RZ, P0, !PT ;  /* 0x00000005ff077c10 */ /* 0x004fe200087fe4ff */
[----:B----4-:R-:W-:Y:S01]  /*00f0*/  IMAD.U32 R4, RZ, RZ, UR6 ;  /* 0x00000006ff047e24 */ /* 0x010fe2000f8e00ff */
[----:B------:R-:W-:Y:S01]  /*0100*/  MOV R5, UR7 ;  /* 0x0000000700057c02 */ /* 0x000fe20008000f00 */
[----:B-1----:R-:W-:Y:S02]  /*0110*/  IMAD R8, R11, R12, R10 ;  /* 0x0000000c0b087224 */ /* 0x002fe400078e020a */
[----:B---3--:R-:W-:Y:S01]  /*0120*/  IMAD R9, R14, R15, R13 ;  /* 0x0000000f0e097224 */ /* 0x008fe200078e020d */
[----:B------:R0:W-:Y:S04]  /*0130*/  STL.128 [R1+0x10], R12 ;  /* 0x0000100c01007387 */ /* 0x0001e80000100c00 */
[----:B------:R0:W-:Y:S02]  /*0140*/  STL.128 [R1], R8 ;  /* 0x0000000801007387 */ /* 0x0001e40000100c00 */
[----:B------:R-:W-:-:S07]  /*0150*/  LEPC R20, `(.L_x_0) ;  /* 0x000000001014794e */ /* 0x000fce0000000000 */
[----:B0----5:R-:W-:Y:S05]  /*0160*/  CALL.ABS.NOINC R2 ;  /* 0x0000000002007343 */ /* 0x021fea0003c00000 */
.L_x_0:
[----:B------:R-:W-:Y:S05]  /*0170*/  EXIT ;  /* 0x000000000000794d */ /* 0x000fea0003800000 */
.L_x_1:
[----:B------:R-:W-:-:S00]  /*0180*/  BRA `(.L_x_1) ;  /* 0xfffffffc00fc7947 */ /* 0x000fc0000383ffff */
[----:B------:R-:W-:-:S00]  /*0190*/  NOP ;  /* 0x0000000000007918 */ /* 0x000fc00000000000 */
        /* <DEDUP_REMOVED lines=14> */
.L_x_2:


//--------------------- .nv.global.init           --------------------------
	.section	.nv.global.init,"aw",@progbits
.nv.global.init:
	.type		$str,@object
	.size		$str,(.L_0 - $str)
$str:
        /*0000*/ 	.byte	0x44, 0x65, 0x76, 0x69, 0x63, 0x65, 0x20, 0x28, 0x69, 0x78, 0x2c, 0x20, 0x69, 0x79, 0x29, 0x20
        /*0010*/ 	.byte	0x3d, 0x20, 0x28, 0x25, 0x64, 0x2c, 0x20, 0x25, 0x64, 0x29, 0x20, 0x3a, 0x20, 0x74, 0x68, 0x72
        /*0020*/ 	.byte	0x65, 0x61, 0x64, 0x49, 0x64, 0x78, 0x2e, 0x78, 0x20, 0x3d, 0x20, 0x25, 0x64, 0x2c, 0x20, 0x62
        /*0030*/ 	.byte	0x6c, 0x6f, 0x63, 0x6b, 0x49, 0x64, 0x78, 0x2e, 0x78, 0x20, 0x3d, 0x20, 0x25, 0x64, 0x2c, 0x20
        /*0040*/ 	.byte	0x62, 0x6c, 0x6f, 0x63, 0x6b, 0x44, 0x69, 0x6d, 0x2e, 0x78, 0x20, 0x3d, 0x20, 0x25, 0x64, 0x2c
        /*0050*/ 	.byte	0x20, 0x74, 0x68, 0x72, 0x65, 0x61, 0x64, 0x49, 0x64, 0x78, 0x2e, 0x79, 0x20, 0x3d, 0x20, 0x25
        /*0060*/ 	.byte	0x64, 0x2c, 0x20, 0x62, 0x6c, 0x6f, 0x63, 0x6b, 0x49, 0x64, 0x78, 0x2e, 0x79, 0x20, 0x3d, 0x20
        /*0070*/ 	.byte	0x25, 0x64, 0x2c, 0x20, 0x62, 0x6c, 0x6f, 0x63, 0x6b, 0x44, 0x69, 0x6d, 0x2e, 0x79, 0x20, 0x3d
        /*0080*/ 	.byte	0x20, 0x25, 0x64, 0x0a, 0x00
.L_0:


//--------------------- .nv.shared.reserved.0     --------------------------
	.section	.nv.shared.reserved.0,"aw",@nobits
	.weak		__nv_reservedSMEM_offset_0_alias
	.size		__nv_reservedSMEM_offset_0_alias, 0, 64
	.other		__nv_reservedSMEM_offset_0_alias,@"STO_CUDA_RESERVED_SHARED STV_DEFAULT"
__nv_reservedSMEM_offset_0_alias:
	.zero		0
	.zero		64


//--------------------- .nv.constant0._Z13Device_Kernelv --------------------------
	.section	.nv.constant0._Z13Device_Kernelv,"a",@progbits
	.sectionflags	@""
	.align	4
.nv.constant0._Z13Device_Kernelv:
	.zero		896


//--------------------- SYMBOLS --------------------------

	.type		.nv.reservedSmem.offset0,@object
	.size		.nv.reservedSmem.offset0,0x4
	.type		vprintf,@function
